//
// Generated by NVIDIA NVVM Compiler
//
// Compiler Build ID: CL-36424714
// Cuda compilation tools, release 13.0, V13.0.88
// Based on NVVM 20.0.0
//

.version 9.0
.target sm_100
.address_size 64

	// .globl	_Z16ballot_sync_testv
.extern .func  (.param .b32 func_retval0) vprintf
(
	.param .b64 vprintf_param_0,
	.param .b64 vprintf_param_1
)
;
.global .align 1 .b8 $str[4] = {37, 100, 10};

.visible .entry _Z16ballot_sync_testv()
{
	.local .align 8 .b8 	__local_depot0[8];
	.reg .b64 	%SP;
	.reg .b64 	%SPL;
	.reg .pred 	%p<6>;
	.reg .b16 	%rs<3>;
	.reg .b32 	%r<9>;
	.reg .b64 	%rd<8>;

	mov.u64 	%SPL, __local_depot0;
	cvta.local.u64 	%SP, %SPL;
	add.u64 	%rd2, %SP, 0;
	add.u64 	%rd1, %SPL, 0;
	mov.u32 	%r2, %tid.x;
	cvt.u16.u32 	%rs1, %r2;
	mul.lo.s16 	%rs2, %rs1, 28087;
	setp.lt.u16 	%p1, %rs2, 9363;
	mov.b32 	%r3, -1;
	vote.sync.ballot.b32 	%r4, %p1, %r3;
	st.local.u32 	[%rd1], %r4;
	mov.u64 	%rd3, $str;
	cvta.global.u64 	%rd4, %rd3;
	{ // callseq 0, 0
	.param .b64 param0;
	st.param.b64 	[param0], %rd4;
	.param .b64 param1;
	st.param.b64 	[param1], %rd2;
	.param .b32 retval0;
	call.uni (retval0), 
	vprintf, 
	(
	param0, 
	param1
	);
	ld.param.b32 	%r5, [retval0];
	} // callseq 0
	setp.lt.u32 	%p3, %r2, 7;
	vote.sync.ballot.b32 	%r1, %p3, %r3;
	setp.ne.s32 	%p5, %r2, 0;
	@%p5 bra 	$L__BB0_2;
	st.local.u32 	[%rd1], %r1;
	cvta.global.u64 	%rd6, %rd3;
	{ // callseq 1, 0
	.param .b64 param0;
	st.param.b64 	[param0], %rd6;
	.param .b64 param1;
	st.param.b64 	[param1], %rd2;
	.param .b32 retval0;
	call.uni (retval0), 
	vprintf, 
	(
	param0, 
	param1
	);
	ld.param.b32 	%r7, [retval0];
	} // callseq 1
$L__BB0_2:
	ret;

}


// ===== COMPILED SASS (sm_100) =====

	.target	sm_100

	.elftype	@"ET_EXEC"


//--------------------- .note.nv.tkinfo           --------------------------
	.section	.note.nv.tkinfo,"",@"SHT_NOTE"
	.sectionflags	@"SHF_NOTE_NV_TKINFO"
	.tkinfo
        /*0018*/ 	.word	0x00000002
        /*0030*/ 	.string	""
        /*0030*/ 	.string	"ptxas"
        /*0030*/ 	.string	"Cuda compilation tools, release 13.0, V13.0.88"
        /*0030*/ 	.string	"Build cuda_13.0.r13.0/compiler.36424714_0"
        /*0030*/ 	.string	"-arch sm_100 -m 64 "



//--------------------- .note.nv.cuinfo           --------------------------
	.section	.note.nv.cuinfo,"",@"SHT_NOTE"
	.sectionflags	@"SHF_NOTE_NV_CUINFO"
        /*0018*/ 	.short	0x0002
        /*001a*/ 	.short	0x0064
        /*001c*/ 	.short	0x0082
	.zero		2


//--------------------- .nv.info                  --------------------------
	.section	.nv.info,"",@"SHT_CUDA_INFO"
	.align	4


	//----- nvinfo : EIATTR_REGCOUNT
	.align		4
        /*0000*/ 	.byte	0x04, 0x2f
        /*0002*/ 	.short	(.L_2 - .L_1)
	.align		4
.L_1:
        /*0004*/ 	.word	index@(_Z16ballot_sync_testv)
        /*0008*/ 	.word	0x00000018


	//----- nvinfo : EIATTR_FRAME_SIZE
	.align		4
.L_2:
        /*000c*/ 	.byte	0x04, 0x11
        /*000e*/ 	.short	(.L_4 - .L_3)
	.align		4
.L_3:
        /*0010*/ 	.word	index@(_Z16ballot_sync_testv)
        /*0014*/ 	.word	0x00000008


	//----- nvinfo : EIATTR_MIN_STACK_SIZE
	.align		4
.L_4:
        /*0018*/ 	.byte	0x04, 0x12
        /*001a*/ 	.short	(.L_6 - .L_5)
	.align		4
.L_5:
        /*001c*/ 	.word	index@(_Z16ballot_sync_testv)
        /*0020*/ 	.word	0x00000008
.L_6:


//--------------------- .nv.compat                --------------------------
	.section	.nv.compat,"",@"SHT_CUDA_COMPAT_INFO"
	.align	4
        /*0000*/ 	.byte	0x02, 0x09, 0x00, 0x00, 0x02, 0x02, 0x01, 0x00, 0x02, 0x05, 0x05, 0x00, 0x03, 0x07, 0x01, 0x01
        /*0010*/ 	.byte	0x02, 0x03, 0x00, 0x00, 0x02, 0x06, 0x01, 0x00, 0x04, 0x0b, 0x08, 0x00, 0x09, 0x00, 0x00, 0x00
        /*0020*/ 	.byte	0x00, 0x00, 0x00, 0x00


//--------------------- .nv.info._Z16ballot_sync_testv --------------------------
	.section	.nv.info._Z16ballot_sync_testv,"",@"SHT_CUDA_INFO"
	.sectionflags	@""
	.align	4


	//----- nvinfo : EIATTR_CUDA_API_VERSION
	.align		4
        /*0000*/ 	.byte	0x04, 0x37
        /*0002*/ 	.short	(.L_8 - .L_7)
.L_7:
        /*0004*/ 	.word	0x00000082


	//----- nvinfo : EIATTR_SPARSE_MMA_MASK
	.align		4
.L_8:
        /*0008*/ 	.byte	0x03, 0x50
        /*000a*/ 	.short	0x0000


	//----- nvinfo : EIATTR_MAXREG_COUNT
	.align		4
        /*000c*/ 	.byte	0x03, 0x1b
        /*000e*/ 	.short	0x00ff


	//----- nvinfo : EIATTR_EXTERNS
	.align		4
        /*0010*/ 	.byte	0x04, 0x0f
        /*0012*/ 	.short	(.L_10 - .L_9)


	//   ....[0]....
	.align		4
.L_9:
        /*0014*/ 	.word	index@(vprintf)


	//----- nvinfo : EIATTR_MERCURY_ISA_VERSION
	.align		4
.L_10:
        /*0018*/ 	.byte	0x03, 0x5f
        /*001a*/ 	.short	0x0101


	//----- nvinfo : EIATTR_COOP_GROUP_MASK_REGIDS
	.align		4
        /*001c*/ 	.byte	0x04, 0x29
        /*001e*/ 	.short	(.L_12 - .L_11)


	//   ....[0]....
.L_11:
        /*0020*/ 	.word	0xffffffff


	//   ....[1]....
        /*0024*/ 	.word	0xffffffff


	//   ....[2]....
        /*0028*/ 	.word	0x0500000f


	//----- nvinfo : EIATTR_COOP_GROUP_INSTR_OFFSETS
	.align		4
.L_12:
        /*002c*/ 	.byte	0x04, 0x28
        /*002e*/ 	.short	(.L_14 - .L_13)


	//   ....[0]....
.L_13:
        /*0030*/ 	.word	0x000000e0


	//   ....[1]....
        /*0034*/ 	.word	0x00000190


	//   ....[2]....
        /*0038*/ 	.word	0x00000290


	//----- nvinfo : EIATTR_VRC_CTA_INIT_COUNT
	.align		4
.L_14:
        /*003c*/ 	.byte	0x02, 0x4a
	.zero		1
	.zero		1


	//----- nvinfo : EIATTR_SYSCALL_OFFSETS
	.align		4
        /*0040*/ 	.byte	0x04, 0x46
        /*0042*/ 	.short	(.L_16 - .L_15)


	//   ....[0]....
.L_15:
        /*0044*/ 	.word	0x00000150


	//   ....[1]....
        /*0048*/ 	.word	0x00000240


	//----- nvinfo : EIATTR_EXIT_INSTR_OFFSETS
	.align		4
.L_16:
        /*004c*/ 	.byte	0x04, 0x1c
        /*004e*/ 	.short	(.L_18 - .L_17)


	//   ....[0]....
.L_17:
        /*0050*/ 	.word	0x000001b0


	//   ....[1]....
        /*0054*/ 	.word	0x00000250


	//----- nvinfo : EIATTR_CRS_STACK_SIZE
	.align		4
.L_18:
        /*0058*/ 	.byte	0x04, 0x1e
        /*005a*/ 	.short	(.L_20 - .L_19)
.L_19:
        /*005c*/ 	.word	0x00000000


	//----- nvinfo : EIATTR_SW_WAR
	.align		4
.L_20:
        /*0060*/ 	.byte	0x04, 0x36
        /*0062*/ 	.short	(.L_22 - .L_21)
.L_21:
        /*0064*/ 	.word	0x00000008
.L_22:


//--------------------- .nv.callgraph             --------------------------
	.section	.nv.callgraph,"",@"SHT_CUDA_CALLGRAPH"
	.align	4
	.sectionentsize	8
	.align		4
        /*0000*/ 	.word	0x00000000
	.align		4
        /*0004*/ 	.word	0xffffffff
	.align		4
        /*0008*/ 	.word	index@(_Z16ballot_sync_testv)
	.align		4
        /*000c*/ 	.word	index@(vprintf)
	.align		4
        /*0010*/ 	.word	0x00000000
	.align		4
        /*0014*/ 	.word	0xfffffffe
	.align		4
        /*0018*/ 	.word	0x00000000
	.align		4
        /*001c*/ 	.word	0xfffffffd
	.align		4
        /*0020*/ 	.word	0x00000000
	.align		4
        /*0024*/ 	.word	0xfffffffc


//--------------------- .nv.constant4             --------------------------
	.section	.nv.constant4,"a",@progbits
	.align	8
	.align		8
.nv.constant4:
        /*0000*/ 	.dword	vprintf
	.align		8
        /*0008*/ 	.dword	$str


//--------------------- .text._Z16ballot_sync_testv --------------------------
	.section	.text._Z16ballot_sync_testv,"ax",@progbits
	.align	128
        .global         _Z16ballot_sync_testv
        .type           _Z16ballot_sync_testv,@function
        .size           _Z16ballot_sync_testv,(.L_x_6 - _Z16ballot_sync_testv)
        .other          _Z16ballot_sync_testv,@"STO_CUDA_ENTRY STV_DEFAULT"
_Z16ballot_sync_testv:
.text._Z16ballot_sync_testv:
[----:B------:R-:W0:Y:S01]  /*0000*/  LDC R1, c[0x0][0x37c] ;  /* 0x0000df00ff017b82 */ /* 0x000e220000000800 */
[----:B------:R-:W1:Y:S01]  /*0010*/  S2R R18, SR_TID.X ;  /* 0x0000000000127919 */ /* 0x000e620000002100 */
[----:B------:R-:W2:Y:S01]  /*0020*/  LDCU UR4, c[0x0][0x2f8] ;  /* 0x00005f00ff0477ac */ /* 0x000ea20008000800 */
[----:B0-----:R-:W-:Y:S01]  /*0030*/  VIADD R1, R1, 0xfffffff8 ;  /* 0xfffffff801017836 */ /* 0x001fe20000000000 */
[----:B------:R-:W-:Y:S01]  /*0040*/  MOV R2, 0x0 ;  /* 0x0000000000027802 */ /* 0x000fe20000000f00 */
[----:B------:R-:W0:Y:S03]  /*0050*/  LDCU UR5, c[0x0][0x2fc] ;  /* 0x00005f80ff0577ac */ /* 0x000e260008000800 */
[----:B------:R3:W4:Y:S01]  /*0060*/  LDC.64 R8, c[0x4][R2] ;  /* 0x0100000002087b82 */ /* 0x0007220000000a00 */
[----:B------:R-:W5:Y:S02]  /*0070*/  LDCU.64 UR6, c[0x4][0x8] ;  /* 0x01000100ff0677ac */ /* 0x000f640008000a00 */
[----:B-----5:R-:W-:-:S02]  /*0080*/  IMAD.U32 R4, RZ, RZ, UR6 ;  /* 0x00000006ff047e24 */ /* 0x020fc4000f8e00ff */
[----:B------:R-:W-:Y:S01]  /*0090*/  IMAD.U32 R5, RZ, RZ, UR7 ;  /* 0x00000007ff057e24 */ /* 0x000fe2000f8e00ff */
[----:B-1----:R-:W-:-:S05]  /*00a0*/  PRMT R0, R18, 0x9910, RZ ;  /* 0x0000991012007816 */ /* 0x002fca00000000ff */
[----:B------:R-:W-:-:S05]  /*00b0*/  IMAD R0, R0, 0x6db7, RZ ;  /* 0x00006db700007824 */ /* 0x000fca00078e02ff */
[----:B------:R-:W-:-:S04]  /*00c0*/  LOP3.LUT R0, R0, 0xffff, RZ, 0xc0, !PT ;  /* 0x0000ffff00007812 */ /* 0x000fc800078ec0ff */
[----:B------:R-:W-:-:S13]  /*00d0*/  ISETP.GE.U32.AND P0, PT, R0, 0x2493, PT ;  /* 0x000024930000780c */ /* 0x000fda0003f06070 */
[----:B------:R-:W-:Y:S02]  /*00e0*/  VOTE.ANY R0, PT, !P0 ;  /* 0x0000000000007806 */ /* 0x000fe400040e0100 */
[----:B--2---:R-:W-:-:S03]  /*00f0*/  IADD3 R16, P0, PT, R1, UR4, RZ ;  /* 0x0000000401107c10 */ /* 0x004fc6000ff1e0ff */
[----:B------:R3:W-:Y:S02]  /*0100*/  STL [R1], R0 ;  /* 0x0000000001007387 */ /* 0x0007e40000100800 */
[----:B0-----:R-:W-:Y:S02]  /*0110*/  IMAD.X R17, RZ, RZ, UR5, P0 ;  /* 0x00000005ff117e24 */ /* 0x001fe400080e06ff */
[----:B------:R-:W-:Y:S02]  /*0120*/  IMAD.MOV.U32 R6, RZ, RZ, R16 ;  /* 0x000000ffff067224 */ /* 0x000fe400078e0010 */
[----:B----4-:R-:W-:-:S07]  /*0130*/  IMAD.MOV.U32 R7, RZ, RZ, R17 ;  /* 0x000000ffff077224 */ /* 0x010fce00078e0011 */
[----:B------:R-:W-:-:S07]  /*0140*/  LEPC R20, `(.L_x_0) ;  /* 0x000000001014794e */ /* 0x000fce0000000000 */
[----:B---3--:R-:W-:Y:S05]  /*0150*/  CALL.ABS.NOINC R8 ;  /* 0x0000000008007343 */ /* 0x008fea0003c00000 */
.L_x_0:
[----:B------:R-:W-:Y:S01]  /*0160*/  UMOV UR4, 0xffffffff ;  /* 0xffffffff00047882 */ /* 0x000fe20000000000 */
[----:B------:R-:W-:Y:S02]  /*0170*/  ISETP.GE.U32.AND P0, PT, R18, 0x7, PT ;  /* 0x000000071200780c */ /* 0x000fe40003f06070 */
[----:B------:R-:W-:Y:S11]  /*0180*/  BRA.DIV UR4, `(.L_x_1) ;  /* 0x0000000204347947 */ /* 0x000ff6000b800000 */
[----:B------:R-:W-:-:S07]  /*0190*/  VOTE.ANY R14, PT, !P0 ;  /* 0x00000000000e7806 */ /* 0x000fce00040e0100 */
.L_x_4:
[----:B------:R-:W-:-:S13]  /*01a0*/  ISETP.NE.AND P0, PT, R18, RZ, PT ;  /* 0x000000ff1200720c */ /* 0x000fda0003f05270 */
[----:B------:R-:W-:Y:S05]  /*01b0*/  @P0 EXIT ;  /* 0x000000000000094d */ /* 0x000fea0003800000 */
[----:B------:R0:W-:Y:S01]  /*01c0*/  STL [R1], R14 ;  /* 0x0000000e01007387 */ /* 0x0001e20000100800 */
[----:B------:R-:W1:Y:S01]  /*01d0*/  LDC.64 R2, c[0x4][R2] ;  /* 0x0100000002027b82 */ /* 0x000e620000000a00 */
[----:B------:R-:W2:Y:S01]  /*01e0*/  LDCU.64 UR4, c[0x4][0x8] ;  /* 0x01000100ff0477ac */ /* 0x000ea20008000a00 */
[----:B------:R-:W-:Y:S02]  /*01f0*/  IMAD.MOV.U32 R6, RZ, RZ, R16 ;  /* 0x000000ffff067224 */ /* 0x000fe400078e0010 */
[----:B------:R-:W-:Y:S02]  /*0200*/  IMAD.MOV.U32 R7, RZ, RZ, R17 ;  /* 0x000000ffff077224 */ /* 0x000fe400078e0011 */
[----:B--2---:R-:W-:Y:S02]  /*0210*/  IMAD.U32 R4, RZ, RZ, UR4 ;  /* 0x00000004ff047e24 */ /* 0x004fe4000f8e00ff */
[----:B0-----:R-:W-:-:S07]  /*0220*/  IMAD.U32 R5, RZ, RZ, UR5 ;  /* 0x00000005ff057e24 */ /* 0x001fce000f8e00ff */
[----:B------:R-:W-:-:S07]  /*0230*/  LEPC R20, `(.L_x_2) ;  /* 0x000000001014794e */ /* 0x000fce0000000000 */
[----:B-1----:R-:W-:Y:S05]  /*0240*/  CALL.ABS.NOINC R2 ;  /* 0x0000000002007343 */ /* 0x002fea0003c00000 */
.L_x_2:
[----:B------:R-:W-:Y:S05]  /*0250*/  EXIT ;  /* 0x000000000000794d */ /* 0x000fea0003800000 */
.L_x_1:
[----:B------:R-:W-:Y:S01]  /*0260*/  PLOP3.LUT P6, PT, P0, PT, PT, 0x8, 0x80 ;  /* 0x000000000080781c */ /* 0x000fe200007ce170 */
[----:B------:R-:W-:-:S12]  /*0270*/  IMAD.MOV.U32 R15, RZ, RZ, -0x1 ;  /* 0xffffffffff0f7424 */ /* 0x000fd800078e00ff */
[----:B------:R-:W-:Y:S05]  /*0280*/  WARPSYNC.COLLECTIVE R15, `(.L_x_3) ;  /* 0x000000000f087348 */ /* 0x000fea0003c00000 */
[----:B------:R-:W-:Y:S01]  /*0290*/  VOTE.ANY R14, PT, P6 ;  /* 0x00000000000e7806 */ /* 0x000fe200030e0100 */
[----:B------:R-:W-:Y:S06]  /*02a0*/  ENDCOLLECTIVE ;  /* 0x000000000000791b */ /* 0x000fec0003800000 */
.L_x_3:
[----:B------:R-:W-:Y:S05]  /*02b0*/  BRA `(.L_x_4) ;  /* 0xfffffffc00b87947 */ /* 0x000fea000383ffff */
.L_x_5:
[----:B------:R-:W-:-:S00]  /*02c0*/  BRA `(.L_x_5) ;  /* 0xfffffffc00fc7947 */ /* 0x000fc0000383ffff */
[----:B------:R-:W-:-:S00]  /*02d0*/  NOP ;  /* 0x0000000000007918 */ /* 0x000fc00000000000 */
        /* <DEDUP_REMOVED lines=10> */
.L_x_6:


//--------------------- .nv.global.init           --------------------------
	.section	.nv.global.init,"aw",@progbits
.nv.global.init:
	.type		$str,@object
	.size		$str,(.L_0 - $str)
$str:
        /*0000*/ 	.byte	0x25, 0x64, 0x0a, 0x00
.L_0:


//--------------------- .nv.shared.reserved.0     --------------------------
	.section	.nv.shared.reserved.0,"aw",@nobits
	.weak		__nv_reservedSMEM_offset_0_alias
	.size		__nv_reservedSMEM_offset_0_alias, 0, 64
	.other		__nv_reservedSMEM_offset_0_alias,@"STO_CUDA_RESERVED_SHARED STV_DEFAULT"
__nv_reservedSMEM_offset_0_alias:
	.zero		0
	.zero		64


//--------------------- .nv.constant0._Z16ballot_sync_testv --------------------------
	.section	.nv.constant0._Z16ballot_sync_testv,"a",@progbits
	.sectionflags	@""
	.align	4
.nv.constant0._Z16ballot_sync_testv:
	.zero		896


//--------------------- SYMBOLS --------------------------

	.type		.nv.reservedSmem.offset0,@object
	.size		.nv.reservedSmem.offset0,0x4
	.type		vprintf,@function
